//
// Generated by NVIDIA NVVM Compiler
//
// Compiler Build ID: CL-36424714
// Cuda compilation tools, release 13.0, V13.0.88
// Based on NVVM 20.0.0
//

.version 9.0
.target sm_100
.address_size 64

	// .globl	_Z20matrixVectorMultiplyPiS_

.visible .entry _Z20matrixVectorMultiplyPiS_(
	.param .u64 .ptr .align 1 _Z20matrixVectorMultiplyPiS__param_0,
	.param .u64 .ptr .align 1 _Z20matrixVectorMultiplyPiS__param_1
)
{
	.reg .pred 	%p<4>;
	.reg .b32 	%r<13>;
	.reg .b64 	%rd<9>;

	ld.param.u64 	%rd1, [_Z20matrixVectorMultiplyPiS__param_0];
	ld.param.u64 	%rd2, [_Z20matrixVectorMultiplyPiS__param_1];
	mov.u32 	%r3, %ctaid.y;
	mov.u32 	%r4, %ntid.y;
	mov.u32 	%r5, %tid.y;
	mad.lo.s32 	%r1, %r3, %r4, %r5;
	mov.u32 	%r6, %ctaid.x;
	mov.u32 	%r7, %ntid.x;
	mov.u32 	%r8, %tid.x;
	mad.lo.s32 	%r2, %r6, %r7, %r8;
	setp.gt.u32 	%p1, %r1, 9;
	setp.gt.s32 	%p2, %r2, 9;
	or.pred  	%p3, %p1, %p2;
	@%p3 bra 	$L__BB0_2;
	cvta.to.global.u64 	%rd3, %rd2;
	cvta.to.global.u64 	%rd4, %rd1;
	mad.lo.s32 	%r9, %r1, 10, %r2;
	mul.wide.s32 	%rd5, %r2, 4;
	add.s64 	%rd6, %rd3, %rd5;
	ld.global.u32 	%r10, [%rd6];
	mul.wide.s32 	%rd7, %r9, 4;
	add.s64 	%rd8, %rd4, %rd7;
	ld.global.u32 	%r11, [%rd8];
	mul.lo.s32 	%r12, %r11, %r10;
	st.global.u32 	[%rd8], %r12;
$L__BB0_2:
	ret;

}


// ===== COMPILED SASS (sm_100) =====

	.target	sm_100

	.elftype	@"ET_EXEC"


//--------------------- .note.nv.tkinfo           --------------------------
	.section	.note.nv.tkinfo,"",@"SHT_NOTE"
	.sectionflags	@"SHF_NOTE_NV_TKINFO"
	.tkinfo
        /*0018*/ 	.word	0x00000002
        /*0030*/ 	.string	""
        /*0030*/ 	.string	"ptxas"
        /*0030*/ 	.string	"Cuda compilation tools, release 13.0, V13.0.88"
        /*0030*/ 	.string	"Build cuda_13.0.r13.0/compiler.36424714_0"
        /*0030*/ 	.string	"-arch sm_100 -m 64 "



//--------------------- .note.nv.cuinfo           --------------------------
	.section	.note.nv.cuinfo,"",@"SHT_NOTE"
	.sectionflags	@"SHF_NOTE_NV_CUINFO"
        /*0018*/ 	.short	0x0002
        /*001a*/ 	.short	0x0064
        /*001c*/ 	.short	0x0082
	.zero		2


//--------------------- .nv.info                  --------------------------
	.section	.nv.info,"",@"SHT_CUDA_INFO"
	.align	4


	//----- nvinfo : EIATTR_REGCOUNT
	.align		4
        /*0000*/ 	.byte	0x04, 0x2f
        /*0002*/ 	.short	(.L_1 - .L_0)
	.align		4
.L_0:
        /*0004*/ 	.word	index@(_Z20matrixVectorMultiplyPiS_)
        /*0008*/ 	.word	0x0000000c


	//----- nvinfo : EIATTR_FRAME_SIZE
	.align		4
.L_1:
        /*000c*/ 	.byte	0x04, 0x11
        /*000e*/ 	.short	(.L_3 - .L_2)
	.align		4
.L_2:
        /*0010*/ 	.word	index@(_Z20matrixVectorMultiplyPiS_)
        /*0014*/ 	.word	0x00000000


	//----- nvinfo : EIATTR_MIN_STACK_SIZE
	.align		4
.L_3:
        /*0018*/ 	.byte	0x04, 0x12
        /*001a*/ 	.short	(.L_5 - .L_4)
	.align		4
.L_4:
        /*001c*/ 	.word	index@(_Z20matrixVectorMultiplyPiS_)
        /*0020*/ 	.word	0x00000000
.L_5:


//--------------------- .nv.compat                --------------------------
	.section	.nv.compat,"",@"SHT_CUDA_COMPAT_INFO"
	.align	4
        /*0000*/ 	.byte	0x02, 0x09, 0x00, 0x00, 0x02, 0x02, 0x01, 0x00, 0x02, 0x05, 0x05, 0x00, 0x03, 0x07, 0x01, 0x01
        /*0010*/ 	.byte	0x02, 0x03, 0x00, 0x00, 0x02, 0x06, 0x01, 0x00, 0x04, 0x0b, 0x08, 0x00, 0x09, 0x00, 0x00, 0x00
        /*0020*/ 	.byte	0x00, 0x00, 0x00, 0x00


//--------------------- .nv.info._Z20matrixVectorMultiplyPiS_ --------------------------
	.section	.nv.info._Z20matrixVectorMultiplyPiS_,"",@"SHT_CUDA_INFO"
	.sectionflags	@""
	.align	4


	//----- nvinfo : EIATTR_CUDA_API_VERSION
	.align		4
        /*0000*/ 	.byte	0x04, 0x37
        /*0002*/ 	.short	(.L_7 - .L_6)
.L_6:
        /*0004*/ 	.word	0x00000082


	//----- nvinfo : EIATTR_KPARAM_INFO
	.align		4
.L_7:
        /*0008*/ 	.byte	0x04, 0x17
        /*000a*/ 	.short	(.L_9 - .L_8)
.L_8:
        /*000c*/ 	.word	0x00000000
        /*0010*/ 	.short	0x0001
        /*0012*/ 	.short	0x0008
        /*0014*/ 	.byte	0x00, 0xf5, 0x21, 0x00


	//----- nvinfo : EIATTR_KPARAM_INFO
	.align		4
.L_9:
        /*0018*/ 	.byte	0x04, 0x17
        /*001a*/ 	.short	(.L_11 - .L_10)
.L_10:
        /*001c*/ 	.word	0x00000000
        /*0020*/ 	.short	0x0000
        /*0022*/ 	.short	0x0000
        /*0024*/ 	.byte	0x00, 0xf5, 0x21, 0x00


	//----- nvinfo : EIATTR_SPARSE_MMA_MASK
	.align		4
.L_11:
        /*0028*/ 	.byte	0x03, 0x50
        /*002a*/ 	.short	0x0000


	//----- nvinfo : EIATTR_MAXREG_COUNT
	.align		4
        /*002c*/ 	.byte	0x03, 0x1b
        /*002e*/ 	.short	0x00ff


	//----- nvinfo : EIATTR_MERCURY_ISA_VERSION
	.align		4
        /*0030*/ 	.byte	0x03, 0x5f
        /*0032*/ 	.short	0x0101


	//----- nvinfo : EIATTR_VRC_CTA_INIT_COUNT
	.align		4
        /*0034*/ 	.byte	0x02, 0x4a
	.zero		1
	.zero		1


	//----- nvinfo : EIATTR_EXIT_INSTR_OFFSETS
	.align		4
        /*0038*/ 	.byte	0x04, 0x1c
        /*003a*/ 	.short	(.L_13 - .L_12)


	//   ....[0]....
.L_12:
        /*003c*/ 	.word	0x000000b0


	//   ....[1]....
        /*0040*/ 	.word	0x00000160


	//----- nvinfo : EIATTR_CBANK_PARAM_SIZE
	.align		4
.L_13:
        /*0044*/ 	.byte	0x03, 0x19
        /*0046*/ 	.short	0x0010


	//----- nvinfo : EIATTR_PARAM_CBANK
	.align		4
        /*0048*/ 	.byte	0x04, 0x0a
        /*004a*/ 	.short	(.L_15 - .L_14)
	.align		4
.L_14:
        /*004c*/ 	.word	index@(.nv.constant0._Z20matrixVectorMultiplyPiS_)
        /*0050*/ 	.short	0x0380
        /*0052*/ 	.short	0x0010


	//----- nvinfo : EIATTR_SW_WAR
	.align		4
.L_15:
        /*0054*/ 	.byte	0x04, 0x36
        /*0056*/ 	.short	(.L_17 - .L_16)
.L_16:
        /*0058*/ 	.word	0x00000008
.L_17:


//--------------------- .nv.callgraph             --------------------------
	.section	.nv.callgraph,"",@"SHT_CUDA_CALLGRAPH"
	.align	4
	.sectionentsize	8
	.align		4
        /*0000*/ 	.word	0x00000000
	.align		4
        /*0004*/ 	.word	0xffffffff
	.align		4
        /*0008*/ 	.word	0x00000000
	.align		4
        /*000c*/ 	.word	0xfffffffe
	.align		4
        /*0010*/ 	.word	0x00000000
	.align		4
        /*0014*/ 	.word	0xfffffffd
	.align		4
        /*0018*/ 	.word	0x00000000
	.align		4
        /*001c*/ 	.word	0xfffffffc


//--------------------- .text._Z20matrixVectorMultiplyPiS_ --------------------------
	.section	.text._Z20matrixVectorMultiplyPiS_,"ax",@progbits
	.align	128
        .global         _Z20matrixVectorMultiplyPiS_
        .type           _Z20matrixVectorMultiplyPiS_,@function
        .size           _Z20matrixVectorMultiplyPiS_,(.L_x_1 - _Z20matrixVectorMultiplyPiS_)
        .other          _Z20matrixVectorMultiplyPiS_,@"STO_CUDA_ENTRY STV_DEFAULT"
_Z20matrixVectorMultiplyPiS_:
.text._Z20matrixVectorMultiplyPiS_:
[----:B------:R-:W-:Y:S01]  /*0000*/  LDC R1, c[0x0][0x37c] ;  /* 0x0000df00ff017b82 */ /* 0x000fe20000000800 */
[----:B------:R-:W0:Y:S07]  /*0010*/  S2R R2, SR_TID.X ;  /* 0x0000000000027919 */ /* 0x000e2e0000002100 */
[----:B------:R-:W1:Y:S01]  /*0020*/  LDC R0, c[0x0][0x364] ;  /* 0x0000d900ff007b82 */ /* 0x000e620000000800 */
[----:B------:R-:W1:Y:S07]  /*0030*/  S2R R3, SR_TID.Y ;  /* 0x0000000000037919 */ /* 0x000e6e0000002200 */
[----:B------:R-:W0:Y:S08]  /*0040*/  S2UR UR5, SR_CTAID.X ;  /* 0x00000000000579c3 */ /* 0x000e300000002500 */
[----:B------:R-:W0:Y:S08]  /*0050*/  LDC R7, c[0x0][0x360] ;  /* 0x0000d800ff077b82 */ /* 0x000e300000000800 */
[----:B------:R-:W1:Y:S01]  /*0060*/  S2UR UR4, SR_CTAID.Y ;  /* 0x00000000000479c3 */ /* 0x000e620000002600 */
[----:B0-----:R-:W-:-:S05]  /*0070*/  IMAD R7, R7, UR5, R2 ;  /* 0x0000000507077c24 */ /* 0x001fca000f8e0202 */
[----:B------:R-:W-:Y:S01]  /*0080*/  ISETP.GT.AND P0, PT, R7, 0x9, PT ;  /* 0x000000090700780c */ /* 0x000fe20003f04270 */
[----:B-1----:R-:W-:-:S05]  /*0090*/  IMAD R0, R0, UR4, R3 ;  /* 0x0000000400007c24 */ /* 0x002fca000f8e0203 */
[----:B------:R-:W-:-:S13]  /*00a0*/  ISETP.GT.U32.OR P0, PT, R0, 0x9, P0 ;  /* 0x000000090000780c */ /* 0x000fda0000704470 */
[----:B------:R-:W-:Y:S05]  /*00b0*/  @P0 EXIT ;  /* 0x000000000000094d */ /* 0x000fea0003800000 */
[----:B------:R-:W0:Y:S01]  /*00c0*/  LDC.64 R2, c[0x0][0x388] ;  /* 0x0000e200ff027b82 */ /* 0x000e220000000a00 */
[----:B------:R-:W1:Y:S01]  /*00d0*/  LDCU.64 UR4, c[0x0][0x358] ;  /* 0x00006b00ff0477ac */ /* 0x000e620008000a00 */
[----:B------:R-:W-:-:S06]  /*00e0*/  IMAD R9, R0, 0xa, R7 ;  /* 0x0000000a00097824 */ /* 0x000fcc00078e0207 */
[----:B------:R-:W2:Y:S01]  /*00f0*/  LDC.64 R4, c[0x0][0x380] ;  /* 0x0000e000ff047b82 */ /* 0x000ea20000000a00 */
[----:B0-----:R-:W-:-:S06]  /*0100*/  IMAD.WIDE R2, R7, 0x4, R2 ;  /* 0x0000000407027825 */ /* 0x001fcc00078e0202 */
[----:B-1----:R-:W3:Y:S01]  /*0110*/  LDG.E R2, desc[UR4][R2.64] ;  /* 0x0000000402027981 */ /* 0x002ee2000c1e1900 */
[----:B--2---:R-:W-:-:S05]  /*0120*/  IMAD.WIDE R4, R9, 0x4, R4 ;  /* 0x0000000409047825 */ /* 0x004fca00078e0204 */
[----:B------:R-:W3:Y:S02]  /*0130*/  LDG.E R7, desc[UR4][R4.64] ;  /* 0x0000000404077981 */ /* 0x000ee4000c1e1900 */
[----:B---3--:R-:W-:-:S05]  /*0140*/  IMAD R7, R2, R7, RZ ;  /* 0x0000000702077224 */ /* 0x008fca00078e02ff */
[----:B------:R-:W-:Y:S01]  /*0150*/  STG.E desc[UR4][R4.64], R7 ;  /* 0x0000000704007986 */ /* 0x000fe2000c101904 */
[----:B------:R-:W-:Y:S05]  /*0160*/  EXIT ;  /* 0x000000000000794d */ /* 0x000fea0003800000 */
.L_x_0:
[----:B------:R-:W-:-:S00]  /*0170*/  BRA `(.L_x_0) ;  /* 0xfffffffc00fc7947 */ /* 0x000fc0000383ffff */
[----:B------:R-:W-:-:S00]  /*0180*/  NOP ;  /* 0x0000000000007918 */ /* 0x000fc00000000000 */
[----:B------:R-:W-:-:S00]  /*0190*/  NOP ;  /* 0x0000000000007918 */ /* 0x000fc00000000000 */
[----:B------:R-:W-:-:S00]  /*01a0*/  NOP ;  /* 0x0000000000007918 */ /* 0x000fc00000000000 */
[----:B------:R-:W-:-:S00]  /*01b0*/  NOP ;  /* 0x0000000000007918 */ /* 0x000fc00000000000 */
[----:B------:R-:W-:-:S00]  /*01c0*/  NOP ;  /* 0x0000000000007918 */ /* 0x000fc00000000000 */
[----:B------:R-:W-:-:S00]  /*01d0*/  NOP ;  /* 0x0000000000007918 */ /* 0x000fc00000000000 */
[----:B------:R-:W-:-:S00]  /*01e0*/  NOP ;  /* 0x0000000000007918 */ /* 0x000fc00000000000 */
[----:B------:R-:W-:-:S00]  /*01f0*/  NOP ;  /* 0x0000000000007918 */ /* 0x000fc00000000000 */
.L_x_1:


//--------------------- .nv.shared.reserved.0     --------------------------
	.section	.nv.shared.reserved.0,"aw",@nobits
	.weak		__nv_reservedSMEM_offset_0_alias
	.size		__nv_reservedSMEM_offset_0_alias, 0, 64
	.other		__nv_reservedSMEM_offset_0_alias,@"STO_CUDA_RESERVED_SHARED STV_DEFAULT"
__nv_reservedSMEM_offset_0_alias:
	.zero		0
	.zero		64


//--------------------- .nv.constant0._Z20matrixVectorMultiplyPiS_ --------------------------
	.section	.nv.constant0._Z20matrixVectorMultiplyPiS_,"a",@progbits
	.sectionflags	@""
	.align	4
.nv.constant0._Z20matrixVectorMultiplyPiS_:
	.zero		912


//--------------------- SYMBOLS --------------------------

	.type		.nv.reservedSmem.offset0,@object
	.size		.nv.reservedSmem.offset0,0x4
